//
// Generated by NVIDIA NVVM Compiler
//
// Compiler Build ID: CL-36424714
// Cuda compilation tools, release 13.0, V13.0.88
// Based on NVVM 20.0.0
//

.version 9.0
.target sm_100
.address_size 64

	// .globl	_Z15MatrixAddKernelPfS_S_ii

.visible .entry _Z15MatrixAddKernelPfS_S_ii(
	.param .u64 .ptr .align 1 _Z15MatrixAddKernelPfS_S_ii_param_0,
	.param .u64 .ptr .align 1 _Z15MatrixAddKernelPfS_S_ii_param_1,
	.param .u64 .ptr .align 1 _Z15MatrixAddKernelPfS_S_ii_param_2,
	.param .u32 _Z15MatrixAddKernelPfS_S_ii_param_3,
	.param .u32 _Z15MatrixAddKernelPfS_S_ii_param_4
)
{
	.reg .pred 	%p<2>;
	.reg .b32 	%r<8>;
	.reg .b32 	%f<4>;
	.reg .b64 	%rd<11>;

	ld.param.u64 	%rd1, [_Z15MatrixAddKernelPfS_S_ii_param_0];
	ld.param.u64 	%rd2, [_Z15MatrixAddKernelPfS_S_ii_param_1];
	ld.param.u64 	%rd3, [_Z15MatrixAddKernelPfS_S_ii_param_2];
	ld.param.u32 	%r2, [_Z15MatrixAddKernelPfS_S_ii_param_3];
	ld.param.u32 	%r3, [_Z15MatrixAddKernelPfS_S_ii_param_4];
	mov.u32 	%r4, %ntid.x;
	mov.u32 	%r5, %ctaid.x;
	mov.u32 	%r6, %tid.x;
	mad.lo.s32 	%r1, %r4, %r5, %r6;
	mul.lo.s32 	%r7, %r3, %r2;
	setp.ge.s32 	%p1, %r1, %r7;
	@%p1 bra 	$L__BB0_2;
	cvta.to.global.u64 	%rd4, %rd1;
	cvta.to.global.u64 	%rd5, %rd2;
	cvta.to.global.u64 	%rd6, %rd3;
	mul.wide.s32 	%rd7, %r1, 4;
	add.s64 	%rd8, %rd4, %rd7;
	ld.global.f32 	%f1, [%rd8];
	add.s64 	%rd9, %rd5, %rd7;
	ld.global.f32 	%f2, [%rd9];
	add.f32 	%f3, %f1, %f2;
	add.s64 	%rd10, %rd6, %rd7;
	st.global.f32 	[%rd10], %f3;
$L__BB0_2:
	ret;

}


// ===== COMPILED SASS (sm_100) =====

	.target	sm_100

	.elftype	@"ET_EXEC"


//--------------------- .note.nv.tkinfo           --------------------------
	.section	.note.nv.tkinfo,"",@"SHT_NOTE"
	.sectionflags	@"SHF_NOTE_NV_TKINFO"
	.tkinfo
        /*0018*/ 	.word	0x00000002
        /*0030*/ 	.string	""
        /*0030*/ 	.string	"ptxas"
        /*0030*/ 	.string	"Cuda compilation tools, release 13.0, V13.0.88"
        /*0030*/ 	.string	"Build cuda_13.0.r13.0/compiler.36424714_0"
        /*0030*/ 	.string	"-arch sm_100 -m 64 "



//--------------------- .note.nv.cuinfo           --------------------------
	.section	.note.nv.cuinfo,"",@"SHT_NOTE"
	.sectionflags	@"SHF_NOTE_NV_CUINFO"
        /*0018*/ 	.short	0x0002
        /*001a*/ 	.short	0x0064
        /*001c*/ 	.short	0x0082
	.zero		2


//--------------------- .nv.info                  --------------------------
	.section	.nv.info,"",@"SHT_CUDA_INFO"
	.align	4


	//----- nvinfo : EIATTR_REGCOUNT
	.align		4
        /*0000*/ 	.byte	0x04, 0x2f
        /*0002*/ 	.short	(.L_1 - .L_0)
	.align		4
.L_0:
        /*0004*/ 	.word	index@(_Z15MatrixAddKernelPfS_S_ii)
        /*0008*/ 	.word	0x0000000c


	//----- nvinfo : EIATTR_FRAME_SIZE
	.align		4
.L_1:
        /*000c*/ 	.byte	0x04, 0x11
        /*000e*/ 	.short	(.L_3 - .L_2)
	.align		4
.L_2:
        /*0010*/ 	.word	index@(_Z15MatrixAddKernelPfS_S_ii)
        /*0014*/ 	.word	0x00000000


	//----- nvinfo : EIATTR_MIN_STACK_SIZE
	.align		4
.L_3:
        /*0018*/ 	.byte	0x04, 0x12
        /*001a*/ 	.short	(.L_5 - .L_4)
	.align		4
.L_4:
        /*001c*/ 	.word	index@(_Z15MatrixAddKernelPfS_S_ii)
        /*0020*/ 	.word	0x00000000
.L_5:


//--------------------- .nv.compat                --------------------------
	.section	.nv.compat,"",@"SHT_CUDA_COMPAT_INFO"
	.align	4
        /*0000*/ 	.byte	0x02, 0x09, 0x00, 0x00, 0x02, 0x02, 0x01, 0x00, 0x02, 0x05, 0x05, 0x00, 0x03, 0x07, 0x01, 0x01
        /*0010*/ 	.byte	0x02, 0x03, 0x00, 0x00, 0x02, 0x06, 0x01, 0x00, 0x04, 0x0b, 0x08, 0x00, 0x09, 0x00, 0x00, 0x00
        /*0020*/ 	.byte	0x00, 0x00, 0x00, 0x00


//--------------------- .nv.info._Z15MatrixAddKernelPfS_S_ii --------------------------
	.section	.nv.info._Z15MatrixAddKernelPfS_S_ii,"",@"SHT_CUDA_INFO"
	.sectionflags	@""
	.align	4


	//----- nvinfo : EIATTR_CUDA_API_VERSION
	.align		4
        /*0000*/ 	.byte	0x04, 0x37
        /*0002*/ 	.short	(.L_7 - .L_6)
.L_6:
        /*0004*/ 	.word	0x00000082


	//----- nvinfo : EIATTR_KPARAM_INFO
	.align		4
.L_7:
        /*0008*/ 	.byte	0x04, 0x17
        /*000a*/ 	.short	(.L_9 - .L_8)
.L_8:
        /*000c*/ 	.word	0x00000000
        /*0010*/ 	.short	0x0004
        /*0012*/ 	.short	0x001c
        /*0014*/ 	.byte	0x00, 0xf0, 0x11, 0x00


	//----- nvinfo : EIATTR_KPARAM_INFO
	.align		4
.L_9:
        /*0018*/ 	.byte	0x04, 0x17
        /*001a*/ 	.short	(.L_11 - .L_10)
.L_10:
        /*001c*/ 	.word	0x00000000
        /*0020*/ 	.short	0x0003
        /*0022*/ 	.short	0x0018
        /*0024*/ 	.byte	0x00, 0xf0, 0x11, 0x00


	//----- nvinfo : EIATTR_KPARAM_INFO
	.align		4
.L_11:
        /*0028*/ 	.byte	0x04, 0x17
        /*002a*/ 	.short	(.L_13 - .L_12)
.L_12:
        /*002c*/ 	.word	0x00000000
        /*0030*/ 	.short	0x0002
        /*0032*/ 	.short	0x0010
        /*0034*/ 	.byte	0x00, 0xf5, 0x21, 0x00


	//----- nvinfo : EIATTR_KPARAM_INFO
	.align		4
.L_13:
        /*0038*/ 	.byte	0x04, 0x17
        /*003a*/ 	.short	(.L_15 - .L_14)
.L_14:
        /*003c*/ 	.word	0x00000000
        /*0040*/ 	.short	0x0001
        /*0042*/ 	.short	0x0008
        /*0044*/ 	.byte	0x00, 0xf5, 0x21, 0x00


	//----- nvinfo : EIATTR_KPARAM_INFO
	.align		4
.L_15:
        /*0048*/ 	.byte	0x04, 0x17
        /*004a*/ 	.short	(.L_17 - .L_16)
.L_16:
        /*004c*/ 	.word	0x00000000
        /*0050*/ 	.short	0x0000
        /*0052*/ 	.short	0x0000
        /*0054*/ 	.byte	0x00, 0xf5, 0x21, 0x00


	//----- nvinfo : EIATTR_SPARSE_MMA_MASK
	.align		4
.L_17:
        /*0058*/ 	.byte	0x03, 0x50
        /*005a*/ 	.short	0x0000


	//----- nvinfo : EIATTR_MAXREG_COUNT
	.align		4
        /*005c*/ 	.byte	0x03, 0x1b
        /*005e*/ 	.short	0x00ff


	//----- nvinfo : EIATTR_MERCURY_ISA_VERSION
	.align		4
        /*0060*/ 	.byte	0x03, 0x5f
        /*0062*/ 	.short	0x0101


	//----- nvinfo : EIATTR_VRC_CTA_INIT_COUNT
	.align		4
        /*0064*/ 	.byte	0x02, 0x4a
	.zero		1
	.zero		1


	//----- nvinfo : EIATTR_EXIT_INSTR_OFFSETS
	.align		4
        /*0068*/ 	.byte	0x04, 0x1c
        /*006a*/ 	.short	(.L_19 - .L_18)


	//   ....[0]....
.L_18:
        /*006c*/ 	.word	0x00000080


	//   ....[1]....
        /*0070*/ 	.word	0x00000140


	//----- nvinfo : EIATTR_CBANK_PARAM_SIZE
	.align		4
.L_19:
        /*0074*/ 	.byte	0x03, 0x19
        /*0076*/ 	.short	0x0020


	//----- nvinfo : EIATTR_PARAM_CBANK
	.align		4
        /*0078*/ 	.byte	0x04, 0x0a
        /*007a*/ 	.short	(.L_21 - .L_20)
	.align		4
.L_20:
        /*007c*/ 	.word	index@(.nv.constant0._Z15MatrixAddKernelPfS_S_ii)
        /*0080*/ 	.short	0x0380
        /*0082*/ 	.short	0x0020


	//----- nvinfo : EIATTR_SW_WAR
	.align		4
.L_21:
        /*0084*/ 	.byte	0x04, 0x36
        /*0086*/ 	.short	(.L_23 - .L_22)
.L_22:
        /*0088*/ 	.word	0x00000008
.L_23:


//--------------------- .nv.callgraph             --------------------------
	.section	.nv.callgraph,"",@"SHT_CUDA_CALLGRAPH"
	.align	4
	.sectionentsize	8
	.align		4
        /*0000*/ 	.word	0x00000000
	.align		4
        /*0004*/ 	.word	0xffffffff
	.align		4
        /*0008*/ 	.word	0x00000000
	.align		4
        /*000c*/ 	.word	0xfffffffe
	.align		4
        /*0010*/ 	.word	0x00000000
	.align		4
        /*0014*/ 	.word	0xfffffffd
	.align		4
        /*0018*/ 	.word	0x00000000
	.align		4
        /*001c*/ 	.word	0xfffffffc


//--------------------- .text._Z15MatrixAddKernelPfS_S_ii --------------------------
	.section	.text._Z15MatrixAddKernelPfS_S_ii,"ax",@progbits
	.align	128
        .global         _Z15MatrixAddKernelPfS_S_ii
        .type           _Z15MatrixAddKernelPfS_S_ii,@function
        .size           _Z15MatrixAddKernelPfS_S_ii,(.L_x_1 - _Z15MatrixAddKernelPfS_S_ii)
        .other          _Z15MatrixAddKernelPfS_S_ii,@"STO_CUDA_ENTRY STV_DEFAULT"
_Z15MatrixAddKernelPfS_S_ii:
.text._Z15MatrixAddKernelPfS_S_ii:
[----:B------:R-:W-:Y:S01]  /*0000*/  LDC R1, c[0x0][0x37c] ;  /* 0x0000df00ff017b82 */ /* 0x000fe20000000800 */
[----:B------:R-:W0:Y:S01]  /*0010*/  S2R R9, SR_CTAID.X ;  /* 0x0000000000097919 */ /* 0x000e220000002500 */
[----:B------:R-:W1:Y:S01]  /*0020*/  LDCU.64 UR4, c[0x0][0x398] ;  /* 0x00007300ff0477ac */ /* 0x000e620008000a00 */
[----:B------:R-:W0:Y:S01]  /*0030*/  S2R R0, SR_TID.X ;  /* 0x0000000000007919 */ /* 0x000e220000002100 */
[----:B------:R-:W0:Y:S01]  /*0040*/  LDCU UR6, c[0x0][0x360] ;  /* 0x00006c00ff0677ac */ /* 0x000e220008000800 */
[----:B-1----:R-:W-:Y:S01]  /*0050*/  UIMAD UR4, UR5, UR4, URZ ;  /* 0x00000004050472a4 */ /* 0x002fe2000f8e02ff */
[----:B0-----:R-:W-:-:S05]  /*0060*/  IMAD R9, R9, UR6, R0 ;  /* 0x0000000609097c24 */ /* 0x001fca000f8e0200 */
[----:B------:R-:W-:-:S13]  /*0070*/  ISETP.GE.AND P0, PT, R9, UR4, PT ;  /* 0x0000000409007c0c */ /* 0x000fda000bf06270 */
[----:B------:R-:W-:Y:S05]  /*0080*/  @P0 EXIT ;  /* 0x000000000000094d */ /* 0x000fea0003800000 */
[----:B------:R-:W0:Y:S01]  /*0090*/  LDC.64 R2, c[0x0][0x380] ;  /* 0x0000e000ff027b82 */ /* 0x000e220000000a00 */
[----:B------:R-:W1:Y:S07]  /*00a0*/  LDCU.64 UR4, c[0x0][0x358] ;  /* 0x00006b00ff0477ac */ /* 0x000e6e0008000a00 */
[----:B------:R-:W2:Y:S08]  /*00b0*/  LDC.64 R4, c[0x0][0x388] ;  /* 0x0000e200ff047b82 */ /* 0x000eb00000000a00 */
[----:B------:R-:W3:Y:S01]  /*00c0*/  LDC.64 R6, c[0x0][0x390] ;  /* 0x0000e400ff067b82 */ /* 0x000ee20000000a00 */
[----:B0-----:R-:W-:-:S06]  /*00d0*/  IMAD.WIDE R2, R9, 0x4, R2 ;  /* 0x0000000409027825 */ /* 0x001fcc00078e0202 */
[----:B-1----:R-:W4:Y:S01]  /*00e0*/  LDG.E R2, desc[UR4][R2.64] ;  /* 0x0000000402027981 */ /* 0x002f22000c1e1900 */
[----:B--2---:R-:W-:-:S06]  /*00f0*/  IMAD.WIDE R4, R9, 0x4, R4 ;  /* 0x0000000409047825 */ /* 0x004fcc00078e0204 */
[----:B------:R-:W4:Y:S01]  /*0100*/  LDG.E R5, desc[UR4][R4.64] ;  /* 0x0000000404057981 */ /* 0x000f22000c1e1900 */
[----:B---3--:R-:W-:-:S04]  /*0110*/  IMAD.WIDE R6, R9, 0x4, R6 ;  /* 0x0000000409067825 */ /* 0x008fc800078e0206 */
[----:B----4-:R-:W-:-:S05]  /*0120*/  FADD R9, R2, R5 ;  /* 0x0000000502097221 */ /* 0x010fca0000000000 */
[----:B------:R-:W-:Y:S01]  /*0130*/  STG.E desc[UR4][R6.64], R9 ;  /* 0x0000000906007986 */ /* 0x000fe2000c101904 */
[----:B------:R-:W-:Y:S05]  /*0140*/  EXIT ;  /* 0x000000000000794d */ /* 0x000fea0003800000 */
.L_x_0:
[----:B------:R-:W-:-:S00]  /*0150*/  BRA `(.L_x_0) ;  /* 0xfffffffc00fc7947 */ /* 0x000fc0000383ffff */
[----:B------:R-:W-:-:S00]  /*0160*/  NOP ;  /* 0x0000000000007918 */ /* 0x000fc00000000000 */
        /* <DEDUP_REMOVED lines=9> */
.L_x_1:


//--------------------- .nv.shared.reserved.0     --------------------------
	.section	.nv.shared.reserved.0,"aw",@nobits
	.weak		__nv_reservedSMEM_offset_0_alias
	.size		__nv_reservedSMEM_offset_0_alias, 0, 64
	.other		__nv_reservedSMEM_offset_0_alias,@"STO_CUDA_RESERVED_SHARED STV_DEFAULT"
__nv_reservedSMEM_offset_0_alias:
	.zero		0
	.zero		64


//--------------------- .nv.constant0._Z15MatrixAddKernelPfS_S_ii --------------------------
	.section	.nv.constant0._Z15MatrixAddKernelPfS_S_ii,"a",@progbits
	.sectionflags	@""
	.align	4
.nv.constant0._Z15MatrixAddKernelPfS_S_ii:
	.zero		928


//--------------------- SYMBOLS --------------------------

	.type		.nv.reservedSmem.offset0,@object
	.size		.nv.reservedSmem.offset0,0x4
